//
// Generated by NVIDIA NVVM Compiler
//
// Compiler Build ID: CL-36424714
// Cuda compilation tools, release 13.0, V13.0.88
// Based on NVVM 20.0.0
//

.version 9.0
.target sm_100
.address_size 64

	// .globl	_Z10matrixMultPfS_S_i

.visible .entry _Z10matrixMultPfS_S_i(
	.param .u64 .ptr .align 1 _Z10matrixMultPfS_S_i_param_0,
	.param .u64 .ptr .align 1 _Z10matrixMultPfS_S_i_param_1,
	.param .u64 .ptr .align 1 _Z10matrixMultPfS_S_i_param_2,
	.param .u32 _Z10matrixMultPfS_S_i_param_3
)
{
	.reg .pred 	%p<12>;
	.reg .b32 	%r<55>;
	.reg .b32 	%f<56>;
	.reg .b64 	%rd<27>;
	.reg .b64 	%fd<4>;

	ld.param.u64 	%rd5, [_Z10matrixMultPfS_S_i_param_0];
	ld.param.u64 	%rd6, [_Z10matrixMultPfS_S_i_param_1];
	ld.param.u64 	%rd7, [_Z10matrixMultPfS_S_i_param_2];
	ld.param.u32 	%r26, [_Z10matrixMultPfS_S_i_param_3];
	cvta.to.global.u64 	%rd1, %rd5;
	cvta.to.global.u64 	%rd2, %rd6;
	cvta.to.global.u64 	%rd3, %rd7;
	mov.u32 	%r27, %tid.x;
	mov.u32 	%r28, %ctaid.x;
	mov.u32 	%r29, %ntid.x;
	mov.u32 	%r30, %nctaid.x;
	mul.lo.s32 	%r1, %r30, %r29;
	mad.lo.s32 	%r47, %r28, %r29, %r27;
	mul.lo.s32 	%r3, %r26, %r26;
	setp.ge.u32 	%p1, %r47, %r3;
	@%p1 bra 	$L__BB0_16;
	setp.gt.s32 	%p2, %r26, 0;
	@%p2 bra 	$L__BB0_2;
	bra.uni 	$L__BB0_15;
$L__BB0_2:
	and.b32  	%r4, %r26, 7;
	and.b32  	%r5, %r26, 3;
	and.b32  	%r6, %r26, 2147483640;
	and.b32  	%r7, %r26, 1;
	neg.s32 	%r8, %r6;
$L__BB0_3:
	setp.lt.u32 	%p4, %r26, 8;
	mul.wide.s32 	%rd10, %r47, 4;
	add.s64 	%rd4, %rd3, %rd10;
	mov.b32 	%r52, 0;
	st.global.u32 	[%rd4], %r52;
	shr.u32 	%r33, %r47, 31;
	add.s32 	%r34, %r47, %r33;
	and.b32  	%r35, %r34, -2;
	sub.s32 	%r10, %r47, %r35;
	cvt.rn.f64.s32 	%fd1, %r47;
	mul.f64 	%fd2, %fd1, 0d3FE0000000000000;
	cvt.rmi.f64.f64 	%fd3, %fd2;
	cvt.rzi.s32.f64 	%r36, %fd3;
	shl.b32 	%r11, %r36, 1;
	mov.f32 	%f53, 0f00000000;
	@%p4 bra 	$L__BB0_6;
	mov.f32 	%f53, 0f00000000;
	mov.u32 	%r48, %r11;
	mov.u32 	%r49, %r10;
	mov.u32 	%r50, %r8;
$L__BB0_5:
	.pragma "nounroll";
	mul.wide.s32 	%rd11, %r49, 4;
	add.s64 	%rd12, %rd2, %rd11;
	mul.wide.s32 	%rd13, %r48, 4;
	add.s64 	%rd14, %rd1, %rd13;
	ld.global.f32 	%f10, [%rd12];
	ld.global.f32 	%f11, [%rd14];
	fma.rn.f32 	%f12, %f10, %f11, %f53;
	st.global.f32 	[%rd4], %f12;
	ld.global.f32 	%f13, [%rd12+8];
	ld.global.f32 	%f14, [%rd14+4];
	fma.rn.f32 	%f15, %f13, %f14, %f12;
	st.global.f32 	[%rd4], %f15;
	ld.global.f32 	%f16, [%rd12+16];
	ld.global.f32 	%f17, [%rd14+8];
	fma.rn.f32 	%f18, %f16, %f17, %f15;
	st.global.f32 	[%rd4], %f18;
	ld.global.f32 	%f19, [%rd12+24];
	ld.global.f32 	%f20, [%rd14+12];
	fma.rn.f32 	%f21, %f19, %f20, %f18;
	st.global.f32 	[%rd4], %f21;
	ld.global.f32 	%f22, [%rd12+32];
	ld.global.f32 	%f23, [%rd14+16];
	fma.rn.f32 	%f24, %f22, %f23, %f21;
	st.global.f32 	[%rd4], %f24;
	ld.global.f32 	%f25, [%rd12+40];
	ld.global.f32 	%f26, [%rd14+20];
	fma.rn.f32 	%f27, %f25, %f26, %f24;
	st.global.f32 	[%rd4], %f27;
	ld.global.f32 	%f28, [%rd12+48];
	ld.global.f32 	%f29, [%rd14+24];
	fma.rn.f32 	%f30, %f28, %f29, %f27;
	st.global.f32 	[%rd4], %f30;
	ld.global.f32 	%f31, [%rd12+56];
	ld.global.f32 	%f32, [%rd14+28];
	fma.rn.f32 	%f53, %f31, %f32, %f30;
	st.global.f32 	[%rd4], %f53;
	add.s32 	%r50, %r50, 8;
	add.s32 	%r49, %r49, 16;
	add.s32 	%r48, %r48, 8;
	setp.ne.s32 	%p5, %r50, 0;
	mov.u32 	%r52, %r6;
	@%p5 bra 	$L__BB0_5;
$L__BB0_6:
	setp.eq.s32 	%p6, %r4, 0;
	@%p6 bra 	$L__BB0_14;
	add.s32 	%r37, %r4, -1;
	setp.lt.u32 	%p7, %r37, 3;
	@%p7 bra 	$L__BB0_9;
	shl.b32 	%r38, %r52, 1;
	add.s32 	%r39, %r38, %r10;
	mul.wide.s32 	%rd15, %r39, 4;
	add.s64 	%rd16, %rd2, %rd15;
	ld.global.f32 	%f33, [%rd16];
	add.s32 	%r40, %r52, %r11;
	mul.wide.s32 	%rd17, %r40, 4;
	add.s64 	%rd18, %rd1, %rd17;
	ld.global.f32 	%f34, [%rd18];
	fma.rn.f32 	%f35, %f33, %f34, %f53;
	st.global.f32 	[%rd4], %f35;
	ld.global.f32 	%f36, [%rd16+8];
	ld.global.f32 	%f37, [%rd18+4];
	fma.rn.f32 	%f38, %f36, %f37, %f35;
	st.global.f32 	[%rd4], %f38;
	ld.global.f32 	%f39, [%rd16+16];
	ld.global.f32 	%f40, [%rd18+8];
	fma.rn.f32 	%f41, %f39, %f40, %f38;
	st.global.f32 	[%rd4], %f41;
	ld.global.f32 	%f42, [%rd16+24];
	ld.global.f32 	%f43, [%rd18+12];
	fma.rn.f32 	%f53, %f42, %f43, %f41;
	st.global.f32 	[%rd4], %f53;
	add.s32 	%r52, %r52, 4;
$L__BB0_9:
	setp.eq.s32 	%p8, %r5, 0;
	@%p8 bra 	$L__BB0_14;
	setp.eq.s32 	%p9, %r5, 1;
	@%p9 bra 	$L__BB0_12;
	shl.b32 	%r41, %r52, 1;
	add.s32 	%r42, %r41, %r10;
	mul.wide.s32 	%rd19, %r42, 4;
	add.s64 	%rd20, %rd2, %rd19;
	ld.global.f32 	%f44, [%rd20];
	add.s32 	%r43, %r52, %r11;
	mul.wide.s32 	%rd21, %r43, 4;
	add.s64 	%rd22, %rd1, %rd21;
	ld.global.f32 	%f45, [%rd22];
	fma.rn.f32 	%f46, %f44, %f45, %f53;
	st.global.f32 	[%rd4], %f46;
	ld.global.f32 	%f47, [%rd20+8];
	ld.global.f32 	%f48, [%rd22+4];
	fma.rn.f32 	%f53, %f47, %f48, %f46;
	st.global.f32 	[%rd4], %f53;
	add.s32 	%r52, %r52, 2;
$L__BB0_12:
	setp.eq.s32 	%p10, %r7, 0;
	@%p10 bra 	$L__BB0_14;
	shl.b32 	%r44, %r52, 1;
	add.s32 	%r45, %r44, %r10;
	mul.wide.s32 	%rd23, %r45, 4;
	add.s64 	%rd24, %rd2, %rd23;
	ld.global.f32 	%f49, [%rd24];
	add.s32 	%r46, %r52, %r11;
	mul.wide.s32 	%rd25, %r46, 4;
	add.s64 	%rd26, %rd1, %rd25;
	ld.global.f32 	%f50, [%rd26];
	fma.rn.f32 	%f51, %f49, %f50, %f53;
	st.global.f32 	[%rd4], %f51;
$L__BB0_14:
	add.s32 	%r47, %r47, %r1;
	setp.lt.s32 	%p11, %r47, %r3;
	@%p11 bra 	$L__BB0_3;
	bra.uni 	$L__BB0_16;
$L__BB0_15:
	mul.wide.s32 	%rd8, %r47, 4;
	add.s64 	%rd9, %rd3, %rd8;
	mov.b32 	%r31, 0;
	st.global.u32 	[%rd9], %r31;
	add.s32 	%r47, %r47, %r1;
	setp.lt.s32 	%p3, %r47, %r3;
	@%p3 bra 	$L__BB0_15;
$L__BB0_16:
	ret;

}


// ===== COMPILED SASS (sm_100) =====

	.target	sm_100

	.elftype	@"ET_EXEC"


//--------------------- .note.nv.tkinfo           --------------------------
	.section	.note.nv.tkinfo,"",@"SHT_NOTE"
	.sectionflags	@"SHF_NOTE_NV_TKINFO"
	.tkinfo
        /*0018*/ 	.word	0x00000002
        /*0030*/ 	.string	""
        /*0030*/ 	.string	"ptxas"
        /*0030*/ 	.string	"Cuda compilation tools, release 13.0, V13.0.88"
        /*0030*/ 	.string	"Build cuda_13.0.r13.0/compiler.36424714_0"
        /*0030*/ 	.string	"-arch sm_100 -m 64 "



//--------------------- .note.nv.cuinfo           --------------------------
	.section	.note.nv.cuinfo,"",@"SHT_NOTE"
	.sectionflags	@"SHF_NOTE_NV_CUINFO"
        /*0018*/ 	.short	0x0002
        /*001a*/ 	.short	0x0064
        /*001c*/ 	.short	0x0082
	.zero		2


//--------------------- .nv.info                  --------------------------
	.section	.nv.info,"",@"SHT_CUDA_INFO"
	.align	4


	//----- nvinfo : EIATTR_REGCOUNT
	.align		4
        /*0000*/ 	.byte	0x04, 0x2f
        /*0002*/ 	.short	(.L_1 - .L_0)
	.align		4
.L_0:
        /*0004*/ 	.word	index@(_Z10matrixMultPfS_S_i)
        /*0008*/ 	.word	0x00000020


	//----- nvinfo : EIATTR_FRAME_SIZE
	.align		4
.L_1:
        /*000c*/ 	.byte	0x04, 0x11
        /*000e*/ 	.short	(.L_3 - .L_2)
	.align		4
.L_2:
        /*0010*/ 	.word	index@(_Z10matrixMultPfS_S_i)
        /*0014*/ 	.word	0x00000000


	//----- nvinfo : EIATTR_MIN_STACK_SIZE
	.align		4
.L_3:
        /*0018*/ 	.byte	0x04, 0x12
        /*001a*/ 	.short	(.L_5 - .L_4)
	.align		4
.L_4:
        /*001c*/ 	.word	index@(_Z10matrixMultPfS_S_i)
        /*0020*/ 	.word	0x00000000
.L_5:


//--------------------- .nv.compat                --------------------------
	.section	.nv.compat,"",@"SHT_CUDA_COMPAT_INFO"
	.align	4
        /*0000*/ 	.byte	0x02, 0x09, 0x00, 0x00, 0x02, 0x02, 0x01, 0x00, 0x02, 0x05, 0x05, 0x00, 0x03, 0x07, 0x01, 0x01
        /*0010*/ 	.byte	0x02, 0x03, 0x00, 0x00, 0x02, 0x06, 0x01, 0x00, 0x04, 0x0b, 0x08, 0x00, 0x01, 0x00, 0x00, 0x00
        /*0020*/ 	.byte	0x00, 0x00, 0x00, 0x00


//--------------------- .nv.info._Z10matrixMultPfS_S_i --------------------------
	.section	.nv.info._Z10matrixMultPfS_S_i,"",@"SHT_CUDA_INFO"
	.sectionflags	@""
	.align	4


	//----- nvinfo : EIATTR_CUDA_API_VERSION
	.align		4
        /*0000*/ 	.byte	0x04, 0x37
        /*0002*/ 	.short	(.L_7 - .L_6)
.L_6:
        /*0004*/ 	.word	0x00000082


	//----- nvinfo : EIATTR_KPARAM_INFO
	.align		4
.L_7:
        /*0008*/ 	.byte	0x04, 0x17
        /*000a*/ 	.short	(.L_9 - .L_8)
.L_8:
        /*000c*/ 	.word	0x00000000
        /*0010*/ 	.short	0x0003
        /*0012*/ 	.short	0x0018
        /*0014*/ 	.byte	0x00, 0xf0, 0x11, 0x00


	//----- nvinfo : EIATTR_KPARAM_INFO
	.align		4
.L_9:
        /*0018*/ 	.byte	0x04, 0x17
        /*001a*/ 	.short	(.L_11 - .L_10)
.L_10:
        /*001c*/ 	.word	0x00000000
        /*0020*/ 	.short	0x0002
        /*0022*/ 	.short	0x0010
        /*0024*/ 	.byte	0x00, 0xf5, 0x21, 0x00


	//----- nvinfo : EIATTR_KPARAM_INFO
	.align		4
.L_11:
        /*0028*/ 	.byte	0x04, 0x17
        /*002a*/ 	.short	(.L_13 - .L_12)
.L_12:
        /*002c*/ 	.word	0x00000000
        /*0030*/ 	.short	0x0001
        /*0032*/ 	.short	0x0008
        /*0034*/ 	.byte	0x00, 0xf5, 0x21, 0x00


	//----- nvinfo : EIATTR_KPARAM_INFO
	.align		4
.L_13:
        /*0038*/ 	.byte	0x04, 0x17
        /*003a*/ 	.short	(.L_15 - .L_14)
.L_14:
        /*003c*/ 	.word	0x00000000
        /*0040*/ 	.short	0x0000
        /*0042*/ 	.short	0x0000
        /*0044*/ 	.byte	0x00, 0xf5, 0x21, 0x00


	//----- nvinfo : EIATTR_SPARSE_MMA_MASK
	.align		4
.L_15:
        /*0048*/ 	.byte	0x03, 0x50
        /*004a*/ 	.short	0x0000


	//----- nvinfo : EIATTR_MAXREG_COUNT
	.align		4
        /*004c*/ 	.byte	0x03, 0x1b
        /*004e*/ 	.short	0x00ff


	//----- nvinfo : EIATTR_MERCURY_ISA_VERSION
	.align		4
        /*0050*/ 	.byte	0x03, 0x5f
        /*0052*/ 	.short	0x0101


	//----- nvinfo : EIATTR_VRC_CTA_INIT_COUNT
	.align		4
        /*0054*/ 	.byte	0x02, 0x4a
	.zero		1
	.zero		1


	//----- nvinfo : EIATTR_EXIT_INSTR_OFFSETS
	.align		4
        /*0058*/ 	.byte	0x04, 0x1c
        /*005a*/ 	.short	(.L_17 - .L_16)


	//   ....[0]....
.L_16:
        /*005c*/ 	.word	0x000000a0


	//   ....[1]....
        /*0060*/ 	.word	0x00000140


	//   ....[2]....
        /*0064*/ 	.word	0x00000920


	//----- nvinfo : EIATTR_CRS_STACK_SIZE
	.align		4
.L_17:
        /*0068*/ 	.byte	0x04, 0x1e
        /*006a*/ 	.short	(.L_19 - .L_18)
.L_18:
        /*006c*/ 	.word	0x00000000


	//----- nvinfo : EIATTR_CBANK_PARAM_SIZE
	.align		4
.L_19:
        /*0070*/ 	.byte	0x03, 0x19
        /*0072*/ 	.short	0x001c


	//----- nvinfo : EIATTR_PARAM_CBANK
	.align		4
        /*0074*/ 	.byte	0x04, 0x0a
        /*0076*/ 	.short	(.L_21 - .L_20)
	.align		4
.L_20:
        /*0078*/ 	.word	index@(.nv.constant0._Z10matrixMultPfS_S_i)
        /*007c*/ 	.short	0x0380
        /*007e*/ 	.short	0x001c


	//----- nvinfo : EIATTR_SW_WAR
	.align		4
.L_21:
        /*0080*/ 	.byte	0x04, 0x36
        /*0082*/ 	.short	(.L_23 - .L_22)
.L_22:
        /*0084*/ 	.word	0x00000008
.L_23:


//--------------------- .nv.callgraph             --------------------------
	.section	.nv.callgraph,"",@"SHT_CUDA_CALLGRAPH"
	.align	4
	.sectionentsize	8
	.align		4
        /*0000*/ 	.word	0x00000000
	.align		4
        /*0004*/ 	.word	0xffffffff
	.align		4
        /*0008*/ 	.word	0x00000000
	.align		4
        /*000c*/ 	.word	0xfffffffe
	.align		4
        /*0010*/ 	.word	0x00000000
	.align		4
        /*0014*/ 	.word	0xfffffffd
	.align		4
        /*0018*/ 	.word	0x00000000
	.align		4
        /*001c*/ 	.word	0xfffffffc


//--------------------- .text._Z10matrixMultPfS_S_i --------------------------
	.section	.text._Z10matrixMultPfS_S_i,"ax",@progbits
	.align	128
        .global         _Z10matrixMultPfS_S_i
        .type           _Z10matrixMultPfS_S_i,@function
        .size           _Z10matrixMultPfS_S_i,(.L_x_8 - _Z10matrixMultPfS_S_i)
        .other          _Z10matrixMultPfS_S_i,@"STO_CUDA_ENTRY STV_DEFAULT"
_Z10matrixMultPfS_S_i:
.text._Z10matrixMultPfS_S_i:
[----:B------:R-:W-:Y:S01]  /*0000*/  LDC R1, c[0x0][0x37c] ;  /* 0x0000df00ff017b82 */ /* 0x000fe20000000800 */
[----:B------:R-:W0:Y:S07]  /*0010*/  S2R R3, SR_TID.X ;  /* 0x0000000000037919 */ /* 0x000e2e0000002100 */
[----:B------:R-:W0:Y:S08]  /*0020*/  S2UR UR4, SR_CTAID.X ;  /* 0x00000000000479c3 */ /* 0x000e300000002500 */
[----:B------:R-:W0:Y:S01]  /*0030*/  LDC R2, c[0x0][0x360] ;  /* 0x0000d800ff027b82 */ /* 0x000e220000000800 */
[----:B------:R-:W1:Y:S07]  /*0040*/  LDCU UR5, c[0x0][0x370] ;  /* 0x00006e00ff0577ac */ /* 0x000e6e0008000800 */
[----:B------:R-:W2:Y:S01]  /*0050*/  LDC R6, c[0x0][0x398] ;  /* 0x0000e600ff067b82 */ /* 0x000ea20000000800 */
[----:B0-----:R-:W-:-:S02]  /*0060*/  IMAD R3, R2, UR4, R3 ;  /* 0x0000000402037c24 */ /* 0x001fc4000f8e0203 */
[----:B-1----:R-:W-:Y:S02]  /*0070*/  IMAD R2, R2, UR5, RZ ;  /* 0x0000000502027c24 */ /* 0x002fe4000f8e02ff */
[----:B--2---:R-:W-:-:S05]  /*0080*/  IMAD R0, R6, R6, RZ ;  /* 0x0000000606007224 */ /* 0x004fca00078e02ff */
[----:B------:R-:W-:-:S13]  /*0090*/  ISETP.GE.U32.AND P0, PT, R3, R0, PT ;  /* 0x000000000300720c */ /* 0x000fda0003f06070 */
[----:B------:R-:W-:Y:S05]  /*00a0*/  @P0 EXIT ;  /* 0x000000000000094d */ /* 0x000fea0003800000 */
[----:B------:R-:W-:Y:S01]  /*00b0*/  ISETP.GT.AND P0, PT, R6, RZ, PT ;  /* 0x000000ff0600720c */ /* 0x000fe20003f04270 */
[----:B------:R-:W0:-:S12]  /*00c0*/  LDCU.64 UR4, c[0x0][0x358] ;  /* 0x00006b00ff0477ac */ /* 0x000e180008000a00 */
[----:B------:R-:W-:Y:S05]  /*00d0*/  @P0 BRA `(.L_x_0) ;  /* 0x00000000001c0947 */ /* 0x000fea0003800000 */
[----:B------:R-:W1:Y:S02]  /*00e0*/  LDC.64 R6, c[0x0][0x390] ;  /* 0x0000e400ff067b82 */ /* 0x000e640000000a00 */
.L_x_1:
[----:B-1----:R-:W-:Y:S01]  /*00f0*/  IMAD.WIDE R4, R3, 0x4, R6 ;  /* 0x0000000403047825 */ /* 0x002fe200078e0206 */
[----:B------:R-:W-:-:S04]  /*0100*/  IADD3 R3, PT, PT, R2, R3, RZ ;  /* 0x0000000302037210 */ /* 0x000fc80007ffe0ff */
[----:B0-----:R2:W-:Y:S01]  /*0110*/  STG.E desc[UR4][R4.64], RZ ;  /* 0x000000ff04007986 */ /* 0x0015e2000c101904 */
[----:B------:R-:W-:-:S13]  /*0120*/  ISETP.GE.AND P0, PT, R3, R0, PT ;  /* 0x000000000300720c */ /* 0x000fda0003f06270 */
[----:B--2---:R-:W-:Y:S05]  /*0130*/  @!P0 BRA `(.L_x_1) ;  /* 0xfffffffc00ec8947 */ /* 0x004fea000383ffff */
[----:B------:R-:W-:Y:S05]  /*0140*/  EXIT ;  /* 0x000000000000794d */ /* 0x000fea0003800000 */
.L_x_0:
[C---:B------:R-:W-:Y:S02]  /*0150*/  LOP3.LUT R4, R6.reuse, 0x7ffffff8, RZ, 0xc0, !PT ;  /* 0x7ffffff806047812 */ /* 0x040fe400078ec0ff */
[C---:B------:R-:W-:Y:S02]  /*0160*/  LOP3.LUT R5, R6.reuse, 0x7, RZ, 0xc0, !PT ;  /* 0x0000000706057812 */ /* 0x040fe400078ec0ff */
[----:B------:R-:W-:Y:S02]  /*0170*/  LOP3.LUT R6, R6, 0x3, RZ, 0xc0, !PT ;  /* 0x0000000306067812 */ /* 0x000fe400078ec0ff */
[----:B------:R-:W-:-:S07]  /*0180*/  IADD3 R7, PT, PT, -R4, RZ, RZ ;  /* 0x000000ff04077210 */ /* 0x000fce0007ffe1ff */
.L_x_6:
[----:B012---:R-:W1:Y:S01]  /*0190*/  LDC.64 R12, c[0x0][0x390] ;  /* 0x0000e400ff0c7b82 */ /* 0x007e620000000a00 */
[----:B------:R-:W2:Y:S01]  /*01a0*/  I2F.F64 R10, R3 ;  /* 0x00000003000a7312 */ /* 0x000ea20000201c00 */
[----:B------:R-:W-:Y:S01]  /*01b0*/  LEA.HI R9, R3, R3, RZ, 0x1 ;  /* 0x0000000303097211 */ /* 0x000fe200078f08ff */
[----:B------:R-:W-:-:S05]  /*01c0*/  HFMA2 R23, -RZ, RZ, 0, 0 ;  /* 0x00000000ff177431 */ /* 0x000fca00000001ff */
[----:B------:R-:W3:Y:S01]  /*01d0*/  LDC R8, c[0x0][0x398] ;  /* 0x0000e600ff087b82 */ /* 0x000ee20000000800 */
[----:B--2---:R-:W-:Y:S01]  /*01e0*/  DMUL R14, R10, 0.5 ;  /* 0x3fe000000a0e7828 */ /* 0x004fe20000000000 */
[----:B------:R-:W-:Y:S02]  /*01f0*/  LOP3.LUT R10, R9, 0xfffffffe, RZ, 0xc0, !PT ;  /* 0xfffffffe090a7812 */ /* 0x000fe400078ec0ff */
[----:B------:R-:W-:Y:S02]  /*0200*/  MOV R11, RZ ;  /* 0x000000ff000b7202 */ /* 0x000fe40000000f00 */
[----:B------:R-:W-:Y:S01]  /*0210*/  IADD3 R9, PT, PT, -R10, R3, RZ ;  /* 0x000000030a097210 */ /* 0x000fe20007ffe1ff */
[----:B-1----:R-:W-:-:S04]  /*0220*/  IMAD.WIDE R12, R3, 0x4, R12 ;  /* 0x00000004030c7825 */ /* 0x002fc800078e020c */
[----:B------:R-:W1:Y:S01]  /*0230*/  F2I.F64.FLOOR R14, R14 ;  /* 0x0000000e000e7311 */ /* 0x000e620000305100 */
[----:B------:R-:W-:Y:S01]  /*0240*/  IMAD.IADD R3, R2, 0x1, R3 ;  /* 0x0000000102037824 */ /* 0x000fe200078e0203 */
[----:B0-----:R0:W-:Y:S01]  /*0250*/  STG.E desc[UR4][R12.64], RZ ;  /* 0x000000ff0c007986 */ /* 0x0011e2000c101904 */
[----:B---3--:R-:W-:-:S03]  /*0260*/  ISETP.GE.U32.AND P1, PT, R8, 0x8, PT ;  /* 0x000000080800780c */ /* 0x008fc60003f26070 */
[----:B------:R-:W-:Y:S01]  /*0270*/  ISETP.GE.AND P0, PT, R3, R0, PT ;  /* 0x000000000300720c */ /* 0x000fe20003f06270 */
[----:B-1----:R-:W-:-:S09]  /*0280*/  IMAD.SHL.U32 R10, R14, 0x2, RZ ;  /* 0x000000020e0a7824 */ /* 0x002fd200078e00ff */
[----:B0-----:R-:W-:Y:S05]  /*0290*/  @!P1 BRA `(.L_x_2) ;  /* 0x0000000000b89947 */ /* 0x001fea0003800000 */
[----:B------:R-:W-:Y:S01]  /*02a0*/  MOV R23, RZ ;  /* 0x000000ff00177202 */ /* 0x000fe20000000f00 */
[----:B------:R-:W-:Y:S01]  /*02b0*/  IMAD.MOV.U32 R19, RZ, RZ, R9 ;  /* 0x000000ffff137224 */ /* 0x000fe200078e0009 */
[----:B------:R-:W-:Y:S02]  /*02c0*/  MOV R21, R10 ;  /* 0x0000000a00157202 */ /* 0x000fe40000000f00 */
[----:B------:R-:W-:-:S07]  /*02d0*/  MOV R11, R7 ;  /* 0x00000007000b7202 */ /* 0x000fce0000000f00 */
.L_x_3:
[----:B------:R-:W0:Y:S08]  /*02e0*/  LDC.64 R16, c[0x0][0x388] ;  /* 0x0000e200ff107b82 */ /* 0x000e300000000a00 */
[----:B-1----:R-:W1:Y:S01]  /*02f0*/  LDC.64 R14, c[0x0][0x380] ;  /* 0x0000e000ff0e7b82 */ /* 0x002e620000000a00 */
[----:B0-----:R-:W-:-:S05]  /*0300*/  IMAD.WIDE R16, R19, 0x4, R16 ;  /* 0x0000000413107825 */ /* 0x001fca00078e0210 */
[----:B------:R-:W2:Y:S01]  /*0310*/  LDG.E R18, desc[UR4][R16.64] ;  /* 0x0000000410127981 */ /* 0x000ea2000c1e1900 */
[----:B-1----:R-:W-:-:S05]  /*0320*/  IMAD.WIDE R14, R21, 0x4, R14 ;  /* 0x00000004150e7825 */ /* 0x002fca00078e020e */
[----:B------:R-:W2:Y:S02]  /*0330*/  LDG.E R20, desc[UR4][R14.64] ;  /* 0x000000040e147981 */ /* 0x000ea4000c1e1900 */
[----:B--2---:R-:W-:-:S05]  /*0340*/  FFMA R23, R18, R20, R23 ;  /* 0x0000001412177223 */ /* 0x004fca0000000017 */
[----:B------:R0:W-:Y:S04]  /*0350*/  STG.E desc[UR4][R12.64], R23 ;  /* 0x000000170c007986 */ /* 0x0001e8000c101904 */
[----:B------:R-:W2:Y:S04]  /*0360*/  LDG.E R18, desc[UR4][R16.64+0x8] ;  /* 0x0000080410127981 */ /* 0x000ea8000c1e1900 */
[----:B------:R-:W2:Y:S02]  /*0370*/  LDG.E R20, desc[UR4][R14.64+0x4] ;  /* 0x000004040e147981 */ /* 0x000ea4000c1e1900 */
[----:B--2---:R-:W-:-:S05]  /*0380*/  FFMA R25, R18, R20, R23 ;  /* 0x0000001412197223 */ /* 0x004fca0000000017 */
[----:B------:R1:W-:Y:S04]  /*0390*/  STG.E desc[UR4][R12.64], R25 ;  /* 0x000000190c007986 */ /* 0x0003e8000c101904 */
[----:B------:R-:W2:Y:S04]  /*03a0*/  LDG.E R18, desc[UR4][R16.64+0x10] ;  /* 0x0000100410127981 */ /* 0x000ea8000c1e1900 */
[----:B------:R-:W2:Y:S02]  /*03b0*/  LDG.E R20, desc[UR4][R14.64+0x8] ;  /* 0x000008040e147981 */ /* 0x000ea4000c1e1900 */
[----:B--2---:R-:W-:-:S05]  /*03c0*/  FFMA R27, R18, R20, R25 ;  /* 0x00000014121b7223 */ /* 0x004fca0000000019 */
[----:B------:R2:W-:Y:S04]  /*03d0*/  STG.E desc[UR4][R12.64], R27 ;  /* 0x0000001b0c007986 */ /* 0x0005e8000c101904 */
[----:B------:R-:W0:Y:S04]  /*03e0*/  LDG.E R18, desc[UR4][R16.64+0x18] ;  /* 0x0000180410127981 */ /* 0x000e28000c1e1900 */
[----:B------:R-:W0:Y:S02]  /*03f0*/  LDG.E R20, desc[UR4][R14.64+0xc] ;  /* 0x00000c040e147981 */ /* 0x000e24000c1e1900 */
[----:B0-----:R-:W-:-:S05]  /*0400*/  FFMA R23, R18, R20, R27 ;  /* 0x0000001412177223 */ /* 0x001fca000000001b */
[----:B------:R0:W-:Y:S04]  /*0410*/  STG.E desc[UR4][R12.64], R23 ;  /* 0x000000170c007986 */ /* 0x0001e8000c101904 */
[----:B------:R-:W1:Y:S04]  /*0420*/  LDG.E R18, desc[UR4][R16.64+0x20] ;  /* 0x0000200410127981 */ /* 0x000e68000c1e1900 */
[----:B------:R-:W1:Y:S02]  /*0430*/  LDG.E R20, desc[UR4][R14.64+0x10] ;  /* 0x000010040e147981 */ /* 0x000e64000c1e1900 */
[----:B-1----:R-:W-:-:S05]  /*0440*/  FFMA R25, R18, R20, R23 ;  /* 0x0000001412197223 */ /* 0x002fca0000000017 */
        /* <DEDUP_REMOVED lines=10> */
[----:B0-----:R-:W2:Y:S01]  /*04f0*/  LDG.E R23, desc[UR4][R14.64+0x1c] ;  /* 0x00001c040e177981 */ /* 0x001ea2000c1e1900 */
[----:B------:R-:W-:-:S04]  /*0500*/  IADD3 R11, PT, PT, R11, 0x8, RZ ;  /* 0x000000080b0b7810 */ /* 0x000fc80007ffe0ff */
[----:B------:R-:W-:Y:S01]  /*0510*/  ISETP.NE.AND P1, PT, R11, RZ, PT ;  /* 0x000000ff0b00720c */ /* 0x000fe20003f25270 */
[----:B------:R-:W-:Y:S01]  /*0520*/  VIADD R19, R19, 0x10 ;  /* 0x0000001013137836 */ /* 0x000fe20000000000 */
[----:B------:R-:W-:Y:S01]  /*0530*/  IADD3 R21, PT, PT, R21, 0x8, RZ ;  /* 0x0000000815157810 */ /* 0x000fe20007ffe0ff */
[----:B--2---:R-:W-:-:S05]  /*0540*/  FFMA R23, R18, R23, R29 ;  /* 0x0000001712177223 */ /* 0x004fca000000001d */
[----:B------:R1:W-:Y:S05]  /*0550*/  STG.E desc[UR4][R12.64], R23 ;  /* 0x000000170c007986 */ /* 0x0003ea000c101904 */
[----:B------:R-:W-:Y:S05]  /*0560*/  @P1 BRA `(.L_x_3) ;  /* 0xfffffffc005c1947 */ /* 0x000fea000383ffff */
[----:B------:R-:W-:-:S07]  /*0570*/  MOV R11, R4 ;  /* 0x00000004000b7202 */ /* 0x000fce0000000f00 */
.L_x_2:
[----:B------:R-:W-:-:S13]  /*0580*/  ISETP.NE.AND P1, PT, R5, RZ, PT ;  /* 0x000000ff0500720c */ /* 0x000fda0003f25270 */
[----:B------:R-:W-:Y:S05]  /*0590*/  @!P1 BRA `(.L_x_4) ;  /* 0x0000000000dc9947 */ /* 0x000fea0003800000 */
[----:B------:R-:W-:Y:S02]  /*05a0*/  IADD3 R14, PT, PT, R5, -0x1, RZ ;  /* 0xffffffff050e7810 */ /* 0x000fe40007ffe0ff */
[----:B------:R-:W-:Y:S02]  /*05b0*/  ISETP.NE.AND P2, PT, R6, RZ, PT ;  /* 0x000000ff0600720c */ /* 0x000fe40003f45270 */
[----:B------:R-:W-:-:S13]  /*05c0*/  ISETP.GE.U32.AND P1, PT, R14, 0x3, PT ;  /* 0x000000030e00780c */ /* 0x000fda0003f26070 */
[----:B------:R-:W-:Y:S05]  /*05d0*/  @!P1 BRA `(.L_x_5) ;  /* 0x00000000005c9947 */ /* 0x000fea0003800000 */
[----:B------:R-:W0:Y:S01]  /*05e0*/  LDC.64 R16, c[0x0][0x388] ;  /* 0x0000e200ff107b82 */ /* 0x000e220000000a00 */
[----:B------:R-:W-:Y:S01]  /*05f0*/  IADD3 R21, PT, PT, R10, R11, RZ ;  /* 0x0000000b0a157210 */ /* 0x000fe20007ffe0ff */
[----:B------:R-:W-:-:S06]  /*0600*/  IMAD R19, R11, 0x2, R9 ;  /* 0x000000020b137824 */ /* 0x000fcc00078e0209 */
[----:B------:R-:W2:Y:S01]  /*0610*/  LDC.64 R14, c[0x0][0x380] ;  /* 0x0000e000ff0e7b82 */ /* 0x000ea20000000a00 */
[----:B0-----:R-:W-:-:S05]  /*0620*/  IMAD.WIDE R16, R19, 0x4, R16 ;  /* 0x0000000413107825 */ /* 0x001fca00078e0210 */
[----:B------:R-:W3:Y:S01]  /*0630*/  LDG.E R18, desc[UR4][R16.64] ;  /* 0x0000000410127981 */ /* 0x000ee2000c1e1900 */
[----:B--2---:R-:W-:-:S05]  /*0640*/  IMAD.WIDE R14, R21, 0x4, R14 ;  /* 0x00000004150e7825 */ /* 0x004fca00078e020e */
[----:B------:R-:W3:Y:S02]  /*0650*/  LDG.E R19, desc[UR4][R14.64] ;  /* 0x000000040e137981 */ /* 0x000ee4000c1e1900 */
[----:B---3--:R-:W-:-:S05]  /*0660*/  FFMA R19, R18, R19, R23 ;  /* 0x0000001312137223 */ /* 0x008fca0000000017 */
[----:B------:R0:W-:Y:S04]  /*0670*/  STG.E desc[UR4][R12.64], R19 ;  /* 0x000000130c007986 */ /* 0x0001e8000c101904 */
[----:B------:R-:W2:Y:S04]  /*0680*/  LDG.E R18, desc[UR4][R16.64+0x8] ;  /* 0x0000080410127981 */ /* 0x000ea8000c1e1900 */
[----:B------:R-:W2:Y:S02]  /*0690*/  LDG.E R20, desc[UR4][R14.64+0x4] ;  /* 0x000004040e147981 */ /* 0x000ea4000c1e1900 */
[----:B--2---:R-:W-:-:S05]  /*06a0*/  FFMA R21, R18, R20, R19 ;  /* 0x0000001412157223 */ /* 0x004fca0000000013 */
[----:B------:R0:W-:Y:S04]  /*06b0*/  STG.E desc[UR4][R12.64], R21 ;  /* 0x000000150c007986 */ /* 0x0001e8000c101904 */
[----:B------:R-:W1:Y:S04]  /*06c0*/  LDG.E R18, desc[UR4][R16.64+0x10] ;  /* 0x0000100410127981 */ /* 0x000e68000c1e1900 */
[----:B------:R-:W1:Y:S02]  /*06d0*/  LDG.E R20, desc[UR4][R14.64+0x8] ;  /* 0x000008040e147981 */ /* 0x000e64000c1e1900 */
[----:B-1----:R-:W-:-:S05]  /*06e0*/  FFMA R25, R18, R20, R21 ;  /* 0x0000001412197223 */ /* 0x002fca0000000015 */
[----:B------:R0:W-:Y:S04]  /*06f0*/  STG.E desc[UR4][R12.64], R25 ;  /* 0x000000190c007986 */ /* 0x0001e8000c101904 */
[----:B------:R-:W2:Y:S04]  /*0700*/  LDG.E R18, desc[UR4][R16.64+0x18] ;  /* 0x0000180410127981 */ /* 0x000ea8000c1e1900 */
[----:B------:R-:W2:Y:S01]  /*0710*/  LDG.E R23, desc[UR4][R14.64+0xc] ;  /* 0x00000c040e177981 */ /* 0x000ea2000c1e1900 */
[----:B------:R-:W-:Y:S01]  /*0720*/  IADD3 R11, PT, PT, R11, 0x4, RZ ;  /* 0x000000040b0b7810 */ /* 0x000fe20007ffe0ff */
[----:B--2---:R-:W-:-:S05]  /*0730*/  FFMA R23, R18, R23, R25 ;  /* 0x0000001712177223 */ /* 0x004fca0000000019 */
[----:B------:R0:W-:Y:S02]  /*0740*/  STG.E desc[UR4][R12.64], R23 ;  /* 0x000000170c007986 */ /* 0x0001e4000c101904 */
.L_x_5:
[----:B------:R-:W-:Y:S05]  /*0750*/  @!P2 BRA `(.L_x_4) ;  /* 0x00000000006ca947 */ /* 0x000fea0003800000 */
[----:B------:R-:W2:Y:S01]  /*0760*/  LDC.64 R16, c[0x0][0x388] ;  /* 0x0000e200ff107b82 */ /* 0x000ea20000000a00 */
[----:B------:R-:W-:-:S07]  /*0770*/  ISETP.NE.AND P1, PT, R6, 0x1, PT ;  /* 0x000000010600780c */ /* 0x000fce0003f25270 */
[----:B------:R-:W3:Y:S06]  /*0780*/  LDC.64 R14, c[0x0][0x380] ;  /* 0x0000e000ff0e7b82 */ /* 0x000eec0000000a00 */
[----:B0-----:R-:W-:Y:S01]  /*0790*/  @P1 LEA R19, R11, R9, 0x1 ;  /* 0x000000090b131211 */ /* 0x001fe200078e08ff */
[----:B------:R-:W-:-:S04]  /*07a0*/  @P1 IMAD.IADD R21, R10, 0x1, R11 ;  /* 0x000000010a151824 */ /* 0x000fc800078e020b */
[----:B--2---:R-:W-:-:S05]  /*07b0*/  @P1 IMAD.WIDE R16, R19, 0x4, R16 ;  /* 0x0000000413101825 */ /* 0x004fca00078e0210 */
[----:B------:R-:W1:Y:S01]  /*07c0*/  @P1 LDG.E R18, desc[UR4][R16.64] ;  /* 0x0000000410121981 */ /* 0x000e62000c1e1900 */
[----:B---3--:R-:W-:Y:S02]  /*07d0*/  @P1 IMAD.WIDE R14, R21, 0x4, R14 ;  /* 0x00000004150e1825 */ /* 0x008fe400078e020e */
[----:B------:R-:W0:Y:S03]  /*07e0*/  LDC.64 R20, c[0x0][0x380] ;  /* 0x0000e000ff147b82 */ /* 0x000e260000000a00 */
[----:B------:R-:W1:Y:S01]  /*07f0*/  @P1 LDG.E R19, desc[UR4][R14.64] ;  /* 0x000000040e131981 */ /* 0x000e62000c1e1900 */
[----:B------:R-:W-:Y:S02]  /*0800*/  LOP3.LUT P2, RZ, R8, 0x1, RZ, 0xc0, !PT ;  /* 0x0000000108ff7812 */ /* 0x000fe4000784c0ff */
[----:B------:R-:W-:Y:S01]  /*0810*/  @P1 IADD3 R11, PT, PT, R11, 0x2, RZ ;  /* 0x000000020b0b1810 */ /* 0x000fe20007ffe0ff */
[----:B-1----:R-:W-:-:S02]  /*0820*/  @P1 FFMA R25, R18, R19, R23 ;  /* 0x0000001312191223 */ /* 0x002fc40000000017 */
[----:B------:R-:W1:Y:S03]  /*0830*/  LDC.64 R18, c[0x0][0x388] ;  /* 0x0000e200ff127b82 */ /* 0x000e660000000a00 */
[----:B------:R2:W-:Y:S04]  /*0840*/  @P1 STG.E desc[UR4][R12.64], R25 ;  /* 0x000000190c001986 */ /* 0x0005e8000c101904 */
[----:B------:R-:W3:Y:S04]  /*0850*/  @P1 LDG.E R22, desc[UR4][R16.64+0x8] ;  /* 0x0000080410161981 */ /* 0x000ee8000c1e1900 */
[----:B------:R-:W3:Y:S01]  /*0860*/  @P1 LDG.E R24, desc[UR4][R14.64+0x4] ;  /* 0x000004040e181981 */ /* 0x000ee2000c1e1900 */
[----:B------:R-:W-:-:S02]  /*0870*/  @P2 LEA R9, R11, R9, 0x1 ;  /* 0x000000090b092211 */ /* 0x000fc400078e08ff */
[----:B------:R-:W-:-:S05]  /*0880*/  @P2 IADD3 R11, PT, PT, R10, R11, RZ ;  /* 0x0000000b0a0b2210 */ /* 0x000fca0007ffe0ff */
[----:B0-----:R-:W-:-:S04]  /*0890*/  @P2 IMAD.WIDE R20, R11, 0x4, R20 ;  /* 0x000000040b142825 */ /* 0x001fc800078e0214 */
[----:B-1----:R-:W-:-:S04]  /*08a0*/  @P2 IMAD.WIDE R18, R9, 0x4, R18 ;  /* 0x0000000409122825 */ /* 0x002fc800078e0212 */
[----:B---3--:R-:W-:-:S05]  /*08b0*/  @P1 FFMA R23, R22, R24, R25 ;  /* 0x0000001816171223 */ /* 0x008fca0000000019 */
[----:B------:R2:W-:Y:S04]  /*08c0*/  @P1 STG.E desc[UR4][R12.64], R23 ;  /* 0x000000170c001986 */ /* 0x0005e8000c101904 */
[----:B------:R-:W3:Y:S04]  /*08d0*/  @P2 LDG.E R18, desc[UR4][R18.64] ;  /* 0x0000000412122981 */ /* 0x000ee8000c1e1900 */
[----:B------:R-:W3:Y:S02]  /*08e0*/  @P2 LDG.E R20, desc[UR4][R20.64] ;  /* 0x0000000414142981 */ /* 0x000ee4000c1e1900 */
[----:B---3--:R-:W-:-:S05]  /*08f0*/  @P2 FFMA R9, R18, R20, R23 ;  /* 0x0000001412092223 */ /* 0x008fca0000000017 */
[----:B------:R2:W-:Y:S02]  /*0900*/  @P2 STG.E desc[UR4][R12.64], R9 ;  /* 0x000000090c002986 */ /* 0x0005e4000c101904 */
.L_x_4:
[----:B------:R-:W-:Y:S05]  /*0910*/  @!P0 BRA `(.L_x_6) ;  /* 0xfffffff8001c8947 */ /* 0x000fea000383ffff */
[----:B------:R-:W-:Y:S05]  /*0920*/  EXIT ;  /* 0x000000000000794d */ /* 0x000fea0003800000 */
.L_x_7:
[----:B------:R-:W-:-:S00]  /*0930*/  BRA `(.L_x_7) ;  /* 0xfffffffc00fc7947 */ /* 0x000fc0000383ffff */
[----:B------:R-:W-:-:S00]  /*0940*/  NOP ;  /* 0x0000000000007918 */ /* 0x000fc00000000000 */
        /* <DEDUP_REMOVED lines=11> */
.L_x_8:


//--------------------- .nv.shared.reserved.0     --------------------------
	.section	.nv.shared.reserved.0,"aw",@nobits
	.weak		__nv_reservedSMEM_offset_0_alias
	.size		__nv_reservedSMEM_offset_0_alias, 0, 64
	.other		__nv_reservedSMEM_offset_0_alias,@"STO_CUDA_RESERVED_SHARED STV_DEFAULT"
__nv_reservedSMEM_offset_0_alias:
	.zero		0
	.zero		64


//--------------------- .nv.constant0._Z10matrixMultPfS_S_i --------------------------
	.section	.nv.constant0._Z10matrixMultPfS_S_i,"a",@progbits
	.sectionflags	@""
	.align	4
.nv.constant0._Z10matrixMultPfS_S_i:
	.zero		924


//--------------------- SYMBOLS --------------------------

	.type		.nv.reservedSmem.offset0,@object
	.size		.nv.reservedSmem.offset0,0x4
